//
// Generated by NVIDIA NVVM Compiler
//
// Compiler Build ID: CL-36424714
// Cuda compilation tools, release 13.0, V13.0.88
// Based on NVVM 20.0.0
//

.version 9.0
.target sm_100
.address_size 64

	// .globl	_Z16test_syncthreadsPi

.visible .entry _Z16test_syncthreadsPi(
	.param .u64 .ptr .align 1 _Z16test_syncthreadsPi_param_0
)
{
	.reg .b32 	%r<2>;
	.reg .b64 	%rd<5>;

	ld.param.u64 	%rd1, [_Z16test_syncthreadsPi_param_0];
	cvta.to.global.u64 	%rd2, %rd1;
	bar.sync 	0;
	mov.u32 	%r1, %tid.x;
	mul.wide.u32 	%rd3, %r1, 4;
	add.s64 	%rd4, %rd2, %rd3;
	st.global.u32 	[%rd4], %r1;
	ret;

}


// ===== COMPILED SASS (sm_100) =====

	.target	sm_100

	.elftype	@"ET_EXEC"


//--------------------- .note.nv.tkinfo           --------------------------
	.section	.note.nv.tkinfo,"",@"SHT_NOTE"
	.sectionflags	@"SHF_NOTE_NV_TKINFO"
	.tkinfo
        /*0018*/ 	.word	0x00000002
        /*0030*/ 	.string	""
        /*0030*/ 	.string	"ptxas"
        /*0030*/ 	.string	"Cuda compilation tools, release 13.0, V13.0.88"
        /*0030*/ 	.string	"Build cuda_13.0.r13.0/compiler.36424714_0"
        /*0030*/ 	.string	"-arch sm_100 -m 64 "



//--------------------- .note.nv.cuinfo           --------------------------
	.section	.note.nv.cuinfo,"",@"SHT_NOTE"
	.sectionflags	@"SHF_NOTE_NV_CUINFO"
        /*0018*/ 	.short	0x0002
        /*001a*/ 	.short	0x0064
        /*001c*/ 	.short	0x0082
	.zero		2


//--------------------- .nv.info                  --------------------------
	.section	.nv.info,"",@"SHT_CUDA_INFO"
	.align	4


	//----- nvinfo : EIATTR_REGCOUNT
	.align		4
        /*0000*/ 	.byte	0x04, 0x2f
        /*0002*/ 	.short	(.L_1 - .L_0)
	.align		4
.L_0:
        /*0004*/ 	.word	index@(_Z16test_syncthreadsPi)
        /*0008*/ 	.word	0x00000008


	//----- nvinfo : EIATTR_FRAME_SIZE
	.align		4
.L_1:
        /*000c*/ 	.byte	0x04, 0x11
        /*000e*/ 	.short	(.L_3 - .L_2)
	.align		4
.L_2:
        /*0010*/ 	.word	index@(_Z16test_syncthreadsPi)
        /*0014*/ 	.word	0x00000000


	//----- nvinfo : EIATTR_MIN_STACK_SIZE
	.align		4
.L_3:
        /*0018*/ 	.byte	0x04, 0x12
        /*001a*/ 	.short	(.L_5 - .L_4)
	.align		4
.L_4:
        /*001c*/ 	.word	index@(_Z16test_syncthreadsPi)
        /*0020*/ 	.word	0x00000000
.L_5:


//--------------------- .nv.compat                --------------------------
	.section	.nv.compat,"",@"SHT_CUDA_COMPAT_INFO"
	.align	4
        /*0000*/ 	.byte	0x02, 0x09, 0x00, 0x00, 0x02, 0x02, 0x01, 0x00, 0x02, 0x05, 0x05, 0x00, 0x03, 0x07, 0x01, 0x01
        /*0010*/ 	.byte	0x02, 0x03, 0x00, 0x00, 0x02, 0x06, 0x01, 0x00, 0x04, 0x0b, 0x08, 0x00, 0x09, 0x00, 0x00, 0x00
        /*0020*/ 	.byte	0x00, 0x00, 0x00, 0x00


//--------------------- .nv.info._Z16test_syncthreadsPi --------------------------
	.section	.nv.info._Z16test_syncthreadsPi,"",@"SHT_CUDA_INFO"
	.sectionflags	@""
	.align	4


	//----- nvinfo : EIATTR_CUDA_API_VERSION
	.align		4
        /*0000*/ 	.byte	0x04, 0x37
        /*0002*/ 	.short	(.L_7 - .L_6)
.L_6:
        /*0004*/ 	.word	0x00000082


	//----- nvinfo : EIATTR_KPARAM_INFO
	.align		4
.L_7:
        /*0008*/ 	.byte	0x04, 0x17
        /*000a*/ 	.short	(.L_9 - .L_8)
.L_8:
        /*000c*/ 	.word	0x00000000
        /*0010*/ 	.short	0x0000
        /*0012*/ 	.short	0x0000
        /*0014*/ 	.byte	0x00, 0xf5, 0x21, 0x00


	//----- nvinfo : EIATTR_SPARSE_MMA_MASK
	.align		4
.L_9:
        /*0018*/ 	.byte	0x03, 0x50
        /*001a*/ 	.short	0x0000


	//----- nvinfo : EIATTR_MAXREG_COUNT
	.align		4
        /*001c*/ 	.byte	0x03, 0x1b
        /*001e*/ 	.short	0x00ff


	//----- nvinfo : EIATTR_NUM_BARRIERS
	.align		4
        /*0020*/ 	.byte	0x02, 0x4c
        /*0022*/ 	.byte	0x01
	.zero		1


	//----- nvinfo : EIATTR_MERCURY_ISA_VERSION
	.align		4
        /*0024*/ 	.byte	0x03, 0x5f
        /*0026*/ 	.short	0x0101


	//----- nvinfo : EIATTR_VRC_CTA_INIT_COUNT
	.align		4
        /*0028*/ 	.byte	0x02, 0x4a
	.zero		1
	.zero		1


	//----- nvinfo : EIATTR_EXIT_INSTR_OFFSETS
	.align		4
        /*002c*/ 	.byte	0x04, 0x1c
        /*002e*/ 	.short	(.L_11 - .L_10)


	//   ....[0]....
.L_10:
        /*0030*/ 	.word	0x00000070


	//----- nvinfo : EIATTR_CBANK_PARAM_SIZE
	.align		4
.L_11:
        /*0034*/ 	.byte	0x03, 0x19
        /*0036*/ 	.short	0x0008


	//----- nvinfo : EIATTR_PARAM_CBANK
	.align		4
        /*0038*/ 	.byte	0x04, 0x0a
        /*003a*/ 	.short	(.L_13 - .L_12)
	.align		4
.L_12:
        /*003c*/ 	.word	index@(.nv.constant0._Z16test_syncthreadsPi)
        /*0040*/ 	.short	0x0380
        /*0042*/ 	.short	0x0008


	//----- nvinfo : EIATTR_SW_WAR
	.align		4
.L_13:
        /*0044*/ 	.byte	0x04, 0x36
        /*0046*/ 	.short	(.L_15 - .L_14)
.L_14:
        /*0048*/ 	.word	0x00000008
.L_15:


//--------------------- .nv.callgraph             --------------------------
	.section	.nv.callgraph,"",@"SHT_CUDA_CALLGRAPH"
	.align	4
	.sectionentsize	8
	.align		4
        /*0000*/ 	.word	0x00000000
	.align		4
        /*0004*/ 	.word	0xffffffff
	.align		4
        /*0008*/ 	.word	0x00000000
	.align		4
        /*000c*/ 	.word	0xfffffffe
	.align		4
        /*0010*/ 	.word	0x00000000
	.align		4
        /*0014*/ 	.word	0xfffffffd
	.align		4
        /*0018*/ 	.word	0x00000000
	.align		4
        /*001c*/ 	.word	0xfffffffc


//--------------------- .text._Z16test_syncthreadsPi --------------------------
	.section	.text._Z16test_syncthreadsPi,"ax",@progbits
	.align	128
        .global         _Z16test_syncthreadsPi
        .type           _Z16test_syncthreadsPi,@function
        .size           _Z16test_syncthreadsPi,(.L_x_1 - _Z16test_syncthreadsPi)
        .other          _Z16test_syncthreadsPi,@"STO_CUDA_ENTRY STV_DEFAULT"
_Z16test_syncthreadsPi:
.text._Z16test_syncthreadsPi:
[----:B------:R-:W-:Y:S01]  /*0000*/  LDC R1, c[0x0][0x37c] ;  /* 0x0000df00ff017b82 */ /* 0x000fe20000000800 */
[----:B------:R-:W0:Y:S07]  /*0010*/  S2R R5, SR_TID.X ;  /* 0x0000000000057919 */ /* 0x000e2e0000002100 */
[----:B------:R-:W0:Y:S01]  /*0020*/  LDC.64 R2, c[0x0][0x380] ;  /* 0x0000e000ff027b82 */ /* 0x000e220000000a00 */
[----:B------:R-:W1:Y:S01]  /*0030*/  LDCU.64 UR4, c[0x0][0x358] ;  /* 0x00006b00ff0477ac */ /* 0x000e620008000a00 */
[----:B0-----:R-:W-:-:S06]  /*0040*/  IMAD.WIDE.U32 R2, R5, 0x4, R2 ;  /* 0x0000000405027825 */ /* 0x001fcc00078e0002 */
[----:B------:R-:W-:Y:S06]  /*0050*/  BAR.SYNC.DEFER_BLOCKING 0x0 ;  /* 0x0000000000007b1d */ /* 0x000fec0000010000 */
[----:B-1----:R-:W-:Y:S01]  /*0060*/  STG.E desc[UR4][R2.64], R5 ;  /* 0x0000000502007986 */ /* 0x002fe2000c101904 */
[----:B------:R-:W-:Y:S05]  /*0070*/  EXIT ;  /* 0x000000000000794d */ /* 0x000fea0003800000 */
.L_x_0:
[----:B------:R-:W-:-:S00]  /*0080*/  BRA `(.L_x_0) ;  /* 0xfffffffc00fc7947 */ /* 0x000fc0000383ffff */
[----:B------:R-:W-:-:S00]  /*0090*/  NOP ;  /* 0x0000000000007918 */ /* 0x000fc00000000000 */
        /* <DEDUP_REMOVED lines=14> */
.L_x_1:


//--------------------- .nv.shared.reserved.0     --------------------------
	.section	.nv.shared.reserved.0,"aw",@nobits
	.weak		__nv_reservedSMEM_offset_0_alias
	.size		__nv_reservedSMEM_offset_0_alias, 0, 64
	.other		__nv_reservedSMEM_offset_0_alias,@"STO_CUDA_RESERVED_SHARED STV_DEFAULT"
__nv_reservedSMEM_offset_0_alias:
	.zero		0
	.zero		64


//--------------------- .nv.constant0._Z16test_syncthreadsPi --------------------------
	.section	.nv.constant0._Z16test_syncthreadsPi,"a",@progbits
	.sectionflags	@""
	.align	4
.nv.constant0._Z16test_syncthreadsPi:
	.zero		904


//--------------------- SYMBOLS --------------------------

	.type		.nv.reservedSmem.offset0,@object
	.size		.nv.reservedSmem.offset0,0x4
